//
// Generated by NVIDIA NVVM Compiler
//
// Compiler Build ID: CL-36424714
// Cuda compilation tools, release 13.0, V13.0.88
// Based on NVVM 20.0.0
//

.version 9.0
.target sm_100
.address_size 64

	// .globl	multiplyBy2
.extern .func __assertfail
(
	.param .b64 __assertfail_param_0,
	.param .b64 __assertfail_param_1,
	.param .b32 __assertfail_param_2,
	.param .b64 __assertfail_param_3,
	.param .b64 __assertfail_param_4
)
;
.global .align 1 .b8 __unnamed_1[44] = {118, 111, 105, 100, 32, 115, 117, 109, 40, 105, 110, 116, 32, 42, 44, 32, 105, 110, 116, 32, 42, 44, 32, 105, 110, 116, 32, 42, 44, 32, 105, 110, 116, 32, 42, 44, 32, 105, 110, 116, 32, 42, 41};
.global .align 1 .b8 $str[31] = {106, 117, 109, 112, 32, 61, 61, 32, 98, 108, 111, 99, 107, 68, 105, 109, 46, 120, 32, 42, 32, 103, 114, 105, 100, 68, 105, 109, 46, 120};
.global .align 1 .b8 $str$1[27] = {47, 116, 109, 112, 47, 115, 97, 115, 115, 95, 99, 117, 95, 105, 118, 95, 107, 102, 52, 115, 114, 47, 107, 46, 99, 117};

.visible .entry multiplyBy2(
	.param .u64 .ptr .align 1 multiplyBy2_param_0,
	.param .u64 .ptr .align 1 multiplyBy2_param_1,
	.param .u64 .ptr .align 1 multiplyBy2_param_2
)
{
	.reg .pred 	%p<2>;
	.reg .b32 	%r<8>;
	.reg .b64 	%rd<10>;

	ld.param.u64 	%rd3, [multiplyBy2_param_0];
	ld.param.u64 	%rd1, [multiplyBy2_param_1];
	ld.param.u64 	%rd2, [multiplyBy2_param_2];
	cvta.to.global.u64 	%rd4, %rd3;
	mov.u32 	%r2, %tid.x;
	mov.u32 	%r3, %ctaid.x;
	mov.u32 	%r4, %ntid.x;
	mad.lo.s32 	%r1, %r3, %r4, %r2;
	ld.global.u32 	%r5, [%rd4];
	setp.ge.s32 	%p1, %r1, %r5;
	@%p1 bra 	$L__BB0_2;
	cvta.to.global.u64 	%rd5, %rd1;
	cvta.to.global.u64 	%rd6, %rd2;
	mul.wide.s32 	%rd7, %r1, 4;
	add.s64 	%rd8, %rd5, %rd7;
	ld.global.u32 	%r6, [%rd8];
	shl.b32 	%r7, %r6, 1;
	add.s64 	%rd9, %rd6, %rd7;
	st.global.u32 	[%rd9], %r7;
$L__BB0_2:
	ret;

}
	// .globl	sum
.visible .entry sum(
	.param .u64 .ptr .align 1 sum_param_0,
	.param .u64 .ptr .align 1 sum_param_1,
	.param .u64 .ptr .align 1 sum_param_2,
	.param .u64 .ptr .align 1 sum_param_3,
	.param .u64 .ptr .align 1 sum_param_4
)
{
	.reg .pred 	%p<23>;
	.reg .b32 	%r<187>;
	.reg .b64 	%rd<97>;

	ld.param.u64 	%rd49, [sum_param_0];
	ld.param.u64 	%rd50, [sum_param_1];
	ld.param.u64 	%rd48, [sum_param_2];
	ld.param.u64 	%rd51, [sum_param_3];
	cvta.to.global.u64 	%rd1, %rd50;
	cvta.to.global.u64 	%rd2, %rd49;
	cvta.to.global.u64 	%rd52, %rd51;
	mov.u32 	%r32, %tid.x;
	cvt.u64.u32 	%rd3, %r32;
	mov.u32 	%r33, %ctaid.x;
	mov.u32 	%r1, %ntid.x;
	mul.wide.u32 	%rd4, %r33, %r1;
	add.s64 	%rd5, %rd4, %rd3;
	ld.global.u32 	%r34, [%rd52];
	setp.ne.s32 	%p1, %r34, 0;
	@%p1 bra 	$L__BB1_18;
	ld.global.u32 	%r168, [%rd2];
	cvt.s64.s32 	%rd60, %r168;
	setp.ge.s64 	%p12, %rd5, %rd60;
	@%p12 bra 	$L__BB1_33;
	mov.u32 	%r106, %nctaid.x;
	mul.lo.s32 	%r107, %r1, %r106;
	setp.eq.s32 	%p13, %r107, 16384;
	@%p13 bra 	$L__BB1_4;
	mov.u64 	%rd61, $str;
	cvta.global.u64 	%rd62, %rd61;
	mov.u64 	%rd63, $str$1;
	cvta.global.u64 	%rd64, %rd63;
	mov.u64 	%rd65, __unnamed_1;
	cvta.global.u64 	%rd66, %rd65;
	{ // callseq 0, 0
	.param .b64 param0;
	st.param.b64 	[param0], %rd62;
	.param .b64 param1;
	st.param.b64 	[param1], %rd64;
	.param .b32 param2;
	st.param.b32 	[param2], 21;
	.param .b64 param3;
	st.param.b64 	[param3], %rd66;
	.param .b64 param4;
	st.param.b64 	[param4], 1;
	call.uni 
	__assertfail, 
	(
	param0, 
	param1, 
	param2, 
	param3, 
	param4
	);
	} // callseq 0
	ld.global.u32 	%r168, [%rd2];
$L__BB1_4:
	cvt.s64.s32 	%rd6, %r168;
	setp.ge.s64 	%p14, %rd5, %rd6;
	mov.b32 	%r177, 0;
	@%p14 bra 	$L__BB1_17;
	add.s64 	%rd67, %rd5, 16384;
	max.u64 	%rd68, %rd67, %rd6;
	not.b64 	%rd69, %rd4;
	add.s64 	%rd70, %rd68, %rd69;
	sub.s64 	%rd71, %rd70, %rd3;
	shr.u64 	%rd72, %rd71, 14;
	add.s64 	%rd7, %rd72, 1;
	and.b64  	%rd8, %rd7, 15;
	setp.lt.u64 	%p15, %rd71, 245760;
	mov.b32 	%r177, 0;
	mov.u64 	%rd85, %rd5;
	@%p15 bra 	$L__BB1_8;
	and.b64  	%rd83, %rd7, 2251799813685232;
	shl.b64 	%rd73, %rd5, 2;
	add.s64 	%rd74, %rd73, %rd1;
	add.s64 	%rd82, %rd74, 524288;
	mov.b32 	%r177, 0;
	mov.u64 	%rd85, %rd5;
$L__BB1_7:
	.pragma "nounroll";
	ld.global.u32 	%r112, [%rd82+-524288];
	add.s32 	%r113, %r112, %r177;
	ld.global.u32 	%r114, [%rd82+-458752];
	add.s32 	%r115, %r114, %r113;
	ld.global.u32 	%r116, [%rd82+-393216];
	add.s32 	%r117, %r116, %r115;
	ld.global.u32 	%r118, [%rd82+-327680];
	add.s32 	%r119, %r118, %r117;
	ld.global.u32 	%r120, [%rd82+-262144];
	add.s32 	%r121, %r120, %r119;
	ld.global.u32 	%r122, [%rd82+-196608];
	add.s32 	%r123, %r122, %r121;
	ld.global.u32 	%r124, [%rd82+-131072];
	add.s32 	%r125, %r124, %r123;
	ld.global.u32 	%r126, [%rd82+-65536];
	add.s32 	%r127, %r126, %r125;
	ld.global.u32 	%r128, [%rd82];
	add.s32 	%r129, %r128, %r127;
	ld.global.u32 	%r130, [%rd82+65536];
	add.s32 	%r131, %r130, %r129;
	ld.global.u32 	%r132, [%rd82+131072];
	add.s32 	%r133, %r132, %r131;
	ld.global.u32 	%r134, [%rd82+196608];
	add.s32 	%r135, %r134, %r133;
	ld.global.u32 	%r136, [%rd82+262144];
	add.s32 	%r137, %r136, %r135;
	ld.global.u32 	%r138, [%rd82+327680];
	add.s32 	%r139, %r138, %r137;
	ld.global.u32 	%r140, [%rd82+393216];
	add.s32 	%r141, %r140, %r139;
	ld.global.u32 	%r142, [%rd82+458752];
	add.s32 	%r177, %r142, %r141;
	add.s64 	%rd85, %rd85, 262144;
	add.s64 	%rd83, %rd83, -16;
	add.s64 	%rd82, %rd82, 1048576;
	setp.ne.s64 	%p16, %rd83, 0;
	@%p16 bra 	$L__BB1_7;
$L__BB1_8:
	setp.eq.s64 	%p17, %rd8, 0;
	@%p17 bra 	$L__BB1_17;
	and.b64  	%rd18, %rd7, 7;
	setp.lt.u64 	%p18, %rd8, 8;
	@%p18 bra 	$L__BB1_11;
	shl.b64 	%rd75, %rd85, 2;
	add.s64 	%rd76, %rd1, %rd75;
	ld.global.u32 	%r144, [%rd76];
	add.s32 	%r145, %r144, %r177;
	ld.global.u32 	%r146, [%rd76+65536];
	add.s32 	%r147, %r146, %r145;
	ld.global.u32 	%r148, [%rd76+131072];
	add.s32 	%r149, %r148, %r147;
	ld.global.u32 	%r150, [%rd76+196608];
	add.s32 	%r151, %r150, %r149;
	ld.global.u32 	%r152, [%rd76+262144];
	add.s32 	%r153, %r152, %r151;
	ld.global.u32 	%r154, [%rd76+327680];
	add.s32 	%r155, %r154, %r153;
	ld.global.u32 	%r156, [%rd76+393216];
	add.s32 	%r157, %r156, %r155;
	ld.global.u32 	%r158, [%rd76+458752];
	add.s32 	%r177, %r158, %r157;
	add.s64 	%rd85, %rd85, 131072;
$L__BB1_11:
	setp.eq.s64 	%p19, %rd18, 0;
	@%p19 bra 	$L__BB1_17;
	and.b64  	%rd21, %rd7, 3;
	setp.lt.u64 	%p20, %rd18, 4;
	@%p20 bra 	$L__BB1_14;
	shl.b64 	%rd77, %rd85, 2;
	add.s64 	%rd78, %rd1, %rd77;
	ld.global.u32 	%r160, [%rd78];
	add.s32 	%r161, %r160, %r177;
	ld.global.u32 	%r162, [%rd78+65536];
	add.s32 	%r163, %r162, %r161;
	ld.global.u32 	%r164, [%rd78+131072];
	add.s32 	%r165, %r164, %r163;
	ld.global.u32 	%r166, [%rd78+196608];
	add.s32 	%r177, %r166, %r165;
	add.s64 	%rd85, %rd85, 65536;
$L__BB1_14:
	setp.eq.s64 	%p21, %rd21, 0;
	@%p21 bra 	$L__BB1_17;
	shl.b64 	%rd79, %rd85, 2;
	add.s64 	%rd89, %rd1, %rd79;
	neg.s64 	%rd88, %rd21;
$L__BB1_16:
	.pragma "nounroll";
	ld.global.u32 	%r167, [%rd89];
	add.s32 	%r177, %r167, %r177;
	add.s64 	%rd89, %rd89, 65536;
	add.s64 	%rd88, %rd88, 1;
	setp.ne.s64 	%p22, %rd88, 0;
	@%p22 bra 	$L__BB1_16;
$L__BB1_17:
	shl.b64 	%rd80, %rd5, 2;
	add.s64 	%rd81, %rd1, %rd80;
	st.global.u32 	[%rd81], %r177;
	bra.uni 	$L__BB1_33;
$L__BB1_18:
	setp.ne.s64 	%p2, %rd5, 0;
	@%p2 bra 	$L__BB1_33;
	ld.global.u32 	%r18, [%rd2];
	min.s32 	%r36, %r18, 16384;
	cvt.s64.s32 	%rd30, %r36;
	setp.lt.s32 	%p3, %r18, 1;
	mov.b32 	%r186, 0;
	@%p3 bra 	$L__BB1_32;
	setp.lt.s32 	%p4, %r18, 16;
	mov.b32 	%r186, 0;
	mov.b64 	%rd93, 0;
	@%p4 bra 	$L__BB1_23;
	and.b64  	%rd93, %rd30, 32752;
	add.s64 	%rd90, %rd1, 32;
	mov.b32 	%r186, 0;
	mov.u64 	%rd91, %rd93;
$L__BB1_22:
	.pragma "nounroll";
	ld.global.u32 	%r40, [%rd90+-32];
	add.s32 	%r41, %r40, %r186;
	ld.global.u32 	%r42, [%rd90+-28];
	add.s32 	%r43, %r42, %r41;
	ld.global.u32 	%r44, [%rd90+-24];
	add.s32 	%r45, %r44, %r43;
	ld.global.u32 	%r46, [%rd90+-20];
	add.s32 	%r47, %r46, %r45;
	ld.global.u32 	%r48, [%rd90+-16];
	add.s32 	%r49, %r48, %r47;
	ld.global.u32 	%r50, [%rd90+-12];
	add.s32 	%r51, %r50, %r49;
	ld.global.u32 	%r52, [%rd90+-8];
	add.s32 	%r53, %r52, %r51;
	ld.global.u32 	%r54, [%rd90+-4];
	add.s32 	%r55, %r54, %r53;
	ld.global.u32 	%r56, [%rd90];
	add.s32 	%r57, %r56, %r55;
	ld.global.u32 	%r58, [%rd90+4];
	add.s32 	%r59, %r58, %r57;
	ld.global.u32 	%r60, [%rd90+8];
	add.s32 	%r61, %r60, %r59;
	ld.global.u32 	%r62, [%rd90+12];
	add.s32 	%r63, %r62, %r61;
	ld.global.u32 	%r64, [%rd90+16];
	add.s32 	%r65, %r64, %r63;
	ld.global.u32 	%r66, [%rd90+20];
	add.s32 	%r67, %r66, %r65;
	ld.global.u32 	%r68, [%rd90+24];
	add.s32 	%r69, %r68, %r67;
	ld.global.u32 	%r70, [%rd90+28];
	add.s32 	%r186, %r70, %r69;
	add.s64 	%rd91, %rd91, -16;
	add.s64 	%rd90, %rd90, 64;
	setp.ne.s64 	%p5, %rd91, 0;
	@%p5 bra 	$L__BB1_22;
$L__BB1_23:
	cvt.u32.u64 	%r71, %rd30;
	and.b32  	%r72, %r71, 15;
	setp.eq.s32 	%p6, %r72, 0;
	@%p6 bra 	$L__BB1_32;
	and.b32  	%r75, %r71, 8;
	setp.eq.s32 	%p7, %r75, 0;
	@%p7 bra 	$L__BB1_26;
	shl.b64 	%rd54, %rd93, 2;
	add.s64 	%rd55, %rd1, %rd54;
	ld.global.u32 	%r76, [%rd55];
	add.s32 	%r77, %r76, %r186;
	ld.global.u32 	%r78, [%rd55+4];
	add.s32 	%r79, %r78, %r77;
	ld.global.u32 	%r80, [%rd55+8];
	add.s32 	%r81, %r80, %r79;
	ld.global.u32 	%r82, [%rd55+12];
	add.s32 	%r83, %r82, %r81;
	ld.global.u32 	%r84, [%rd55+16];
	add.s32 	%r85, %r84, %r83;
	ld.global.u32 	%r86, [%rd55+20];
	add.s32 	%r87, %r86, %r85;
	ld.global.u32 	%r88, [%rd55+24];
	add.s32 	%r89, %r88, %r87;
	ld.global.u32 	%r90, [%rd55+28];
	add.s32 	%r186, %r90, %r89;
	add.s64 	%rd93, %rd93, 8;
$L__BB1_26:
	and.b32  	%r92, %r71, 7;
	setp.eq.s32 	%p8, %r92, 0;
	@%p8 bra 	$L__BB1_32;
	and.b32  	%r95, %r71, 4;
	setp.eq.s32 	%p9, %r95, 0;
	@%p9 bra 	$L__BB1_29;
	shl.b64 	%rd56, %rd93, 2;
	add.s64 	%rd57, %rd1, %rd56;
	ld.global.u32 	%r96, [%rd57];
	add.s32 	%r97, %r96, %r186;
	ld.global.u32 	%r98, [%rd57+4];
	add.s32 	%r99, %r98, %r97;
	ld.global.u32 	%r100, [%rd57+8];
	add.s32 	%r101, %r100, %r99;
	ld.global.u32 	%r102, [%rd57+12];
	add.s32 	%r186, %r102, %r101;
	add.s64 	%rd93, %rd93, 4;
$L__BB1_29:
	and.b32  	%r104, %r71, 3;
	setp.eq.s32 	%p10, %r104, 0;
	@%p10 bra 	$L__BB1_32;
	shl.b64 	%rd58, %rd93, 2;
	add.s64 	%rd96, %rd1, %rd58;
	and.b64  	%rd95, %rd30, 3;
$L__BB1_31:
	.pragma "nounroll";
	ld.global.u32 	%r105, [%rd96];
	add.s32 	%r186, %r105, %r186;
	add.s64 	%rd96, %rd96, 4;
	add.s64 	%rd95, %rd95, -1;
	setp.ne.s64 	%p11, %rd95, 0;
	@%p11 bra 	$L__BB1_31;
$L__BB1_32:
	cvta.to.global.u64 	%rd59, %rd48;
	st.global.u32 	[%rd59], %r186;
$L__BB1_33:
	ret;

}


// ===== COMPILED SASS (sm_100) =====

	.target	sm_100

	.elftype	@"ET_EXEC"


//--------------------- .note.nv.tkinfo           --------------------------
	.section	.note.nv.tkinfo,"",@"SHT_NOTE"
	.sectionflags	@"SHF_NOTE_NV_TKINFO"
	.tkinfo
        /*0018*/ 	.word	0x00000002
        /*0030*/ 	.string	""
        /*0030*/ 	.string	"ptxas"
        /*0030*/ 	.string	"Cuda compilation tools, release 13.0, V13.0.88"
        /*0030*/ 	.string	"Build cuda_13.0.r13.0/compiler.36424714_0"
        /*0030*/ 	.string	"-arch sm_100 -m 64 "



//--------------------- .note.nv.cuinfo           --------------------------
	.section	.note.nv.cuinfo,"",@"SHT_NOTE"
	.sectionflags	@"SHF_NOTE_NV_CUINFO"
        /*0018*/ 	.short	0x0002
        /*001a*/ 	.short	0x0064
        /*001c*/ 	.short	0x0082
	.zero		2


//--------------------- .nv.info                  --------------------------
	.section	.nv.info,"",@"SHT_CUDA_INFO"
	.align	4


	//----- nvinfo : EIATTR_REGCOUNT
	.align		4
        /*0000*/ 	.byte	0x04, 0x2f
        /*0002*/ 	.short	(.L_4 - .L_3)
	.align		4
.L_3:
        /*0004*/ 	.word	index@(multiplyBy2)
        /*0008*/ 	.word	0x0000000a


	//----- nvinfo : EIATTR_FRAME_SIZE
	.align		4
.L_4:
        /*000c*/ 	.byte	0x04, 0x11
        /*000e*/ 	.short	(.L_6 - .L_5)
	.align		4
.L_5:
        /*0010*/ 	.word	index@(multiplyBy2)
        /*0014*/ 	.word	0x00000000


	//----- nvinfo : EIATTR_REGCOUNT
	.align		4
.L_6:
        /*0018*/ 	.byte	0x04, 0x2f
        /*001a*/ 	.short	(.L_8 - .L_7)
	.align		4
.L_7:
        /*001c*/ 	.word	index@(sum)
        /*0020*/ 	.word	0x0000001c


	//----- nvinfo : EIATTR_FRAME_SIZE
	.align		4
.L_8:
        /*0024*/ 	.byte	0x04, 0x11
        /*0026*/ 	.short	(.L_10 - .L_9)
	.align		4
.L_9:
        /*0028*/ 	.word	index@(sum)
        /*002c*/ 	.word	0x00000000


	//----- nvinfo : EIATTR_MIN_STACK_SIZE
	.align		4
.L_10:
        /*0030*/ 	.byte	0x04, 0x12
        /*0032*/ 	.short	(.L_12 - .L_11)
	.align		4
.L_11:
        /*0034*/ 	.word	index@(sum)
        /*0038*/ 	.word	0x00000000


	//----- nvinfo : EIATTR_MIN_STACK_SIZE
	.align		4
.L_12:
        /*003c*/ 	.byte	0x04, 0x12
        /*003e*/ 	.short	(.L_14 - .L_13)
	.align		4
.L_13:
        /*0040*/ 	.word	index@(multiplyBy2)
        /*0044*/ 	.word	0x00000000
.L_14:


//--------------------- .nv.compat                --------------------------
	.section	.nv.compat,"",@"SHT_CUDA_COMPAT_INFO"
	.align	4
        /*0000*/ 	.byte	0x02, 0x09, 0x00, 0x00, 0x02, 0x02, 0x01, 0x00, 0x02, 0x05, 0x05, 0x00, 0x03, 0x07, 0x01, 0x01
        /*0010*/ 	.byte	0x02, 0x03, 0x00, 0x00, 0x02, 0x06, 0x01, 0x00, 0x04, 0x0b, 0x08, 0x00, 0x09, 0x00, 0x00, 0x00
        /*0020*/ 	.byte	0x00, 0x00, 0x00, 0x00


//--------------------- .nv.info.sum              --------------------------
	.section	.nv.info.sum,"",@"SHT_CUDA_INFO"
	.sectionflags	@""
	.align	4


	//----- nvinfo : EIATTR_CUDA_API_VERSION
	.align		4
        /*0000*/ 	.byte	0x04, 0x37
        /*0002*/ 	.short	(.L_16 - .L_15)
.L_15:
        /*0004*/ 	.word	0x00000082


	//----- nvinfo : EIATTR_KPARAM_INFO
	.align		4
.L_16:
        /*0008*/ 	.byte	0x04, 0x17
        /*000a*/ 	.short	(.L_18 - .L_17)
.L_17:
        /*000c*/ 	.word	0x00000000
        /*0010*/ 	.short	0x0004
        /*0012*/ 	.short	0x0020
        /*0014*/ 	.byte	0x00, 0xf5, 0x21, 0x00


	//----- nvinfo : EIATTR_KPARAM_INFO
	.align		4
.L_18:
        /*0018*/ 	.byte	0x04, 0x17
        /*001a*/ 	.short	(.L_20 - .L_19)
.L_19:
        /*001c*/ 	.word	0x00000000
        /*0020*/ 	.short	0x0003
        /*0022*/ 	.short	0x0018
        /*0024*/ 	.byte	0x00, 0xf5, 0x21, 0x00


	//----- nvinfo : EIATTR_KPARAM_INFO
	.align		4
.L_20:
        /*0028*/ 	.byte	0x04, 0x17
        /*002a*/ 	.short	(.L_22 - .L_21)
.L_21:
        /*002c*/ 	.word	0x00000000
        /*0030*/ 	.short	0x0002
        /*0032*/ 	.short	0x0010
        /*0034*/ 	.byte	0x00, 0xf5, 0x21, 0x00


	//----- nvinfo : EIATTR_KPARAM_INFO
	.align		4
.L_22:
        /*0038*/ 	.byte	0x04, 0x17
        /*003a*/ 	.short	(.L_24 - .L_23)
.L_23:
        /*003c*/ 	.word	0x00000000
        /*0040*/ 	.short	0x0001
        /*0042*/ 	.short	0x0008
        /*0044*/ 	.byte	0x00, 0xf5, 0x21, 0x00


	//----- nvinfo : EIATTR_KPARAM_INFO
	.align		4
.L_24:
        /*0048*/ 	.byte	0x04, 0x17
        /*004a*/ 	.short	(.L_26 - .L_25)
.L_25:
        /*004c*/ 	.word	0x00000000
        /*0050*/ 	.short	0x0000
        /*0052*/ 	.short	0x0000
        /*0054*/ 	.byte	0x00, 0xf5, 0x21, 0x00


	//----- nvinfo : EIATTR_SPARSE_MMA_MASK
	.align		4
.L_26:
        /*0058*/ 	.byte	0x03, 0x50
        /*005a*/ 	.short	0x0000


	//----- nvinfo : EIATTR_MAXREG_COUNT
	.align		4
        /*005c*/ 	.byte	0x03, 0x1b
        /*005e*/ 	.short	0x00ff


	//----- nvinfo : EIATTR_EXTERNS
	.align		4
        /*0060*/ 	.byte	0x04, 0x0f
        /*0062*/ 	.short	(.L_28 - .L_27)


	//   ....[0]....
	.align		4
.L_27:
        /*0064*/ 	.word	index@(__assertfail)


	//----- nvinfo : EIATTR_MERCURY_ISA_VERSION
	.align		4
.L_28:
        /*0068*/ 	.byte	0x03, 0x5f
        /*006a*/ 	.short	0x0101


	//----- nvinfo : EIATTR_VRC_CTA_INIT_COUNT
	.align		4
        /*006c*/ 	.byte	0x02, 0x4a
	.zero		1
	.zero		1


	//----- nvinfo : EIATTR_SYSCALL_OFFSETS
	.align		4
        /*0070*/ 	.byte	0x04, 0x46
        /*0072*/ 	.short	(.L_30 - .L_29)


	//   ....[0]....
.L_29:
        /*0074*/ 	.word	0x00000250


	//----- nvinfo : EIATTR_EXIT_INSTR_OFFSETS
	.align		4
.L_30:
        /*0078*/ 	.byte	0x04, 0x1c
        /*007a*/ 	.short	(.L_32 - .L_31)


	//   ....[0]....
.L_31:
        /*007c*/ 	.word	0x00000110


	//   ....[1]....
        /*0080*/ 	.word	0x00000b10


	//   ....[2]....
        /*0084*/ 	.word	0x00000b40


	//   ....[3]....
        /*0088*/ 	.word	0x000011e0


	//----- nvinfo : EIATTR_CRS_STACK_SIZE
	.align		4
.L_32:
        /*008c*/ 	.byte	0x04, 0x1e
        /*008e*/ 	.short	(.L_34 - .L_33)
.L_33:
        /*0090*/ 	.word	0x00000000


	//----- nvinfo : EIATTR_CBANK_PARAM_SIZE
	.align		4
.L_34:
        /*0094*/ 	.byte	0x03, 0x19
        /*0096*/ 	.short	0x0028


	//----- nvinfo : EIATTR_PARAM_CBANK
	.align		4
        /*0098*/ 	.byte	0x04, 0x0a
        /*009a*/ 	.short	(.L_36 - .L_35)
	.align		4
.L_35:
        /*009c*/ 	.word	index@(.nv.constant0.sum)
        /*00a0*/ 	.short	0x0380
        /*00a2*/ 	.short	0x0028


	//----- nvinfo : EIATTR_SW_WAR
	.align		4
.L_36:
        /*00a4*/ 	.byte	0x04, 0x36
        /*00a6*/ 	.short	(.L_38 - .L_37)
.L_37:
        /*00a8*/ 	.word	0x00000008
.L_38:


//--------------------- .nv.info.multiplyBy2      --------------------------
	.section	.nv.info.multiplyBy2,"",@"SHT_CUDA_INFO"
	.sectionflags	@""
	.align	4


	//----- nvinfo : EIATTR_CUDA_API_VERSION
	.align		4
        /*0000*/ 	.byte	0x04, 0x37
        /*0002*/ 	.short	(.L_40 - .L_39)
.L_39:
        /*0004*/ 	.word	0x00000082


	//----- nvinfo : EIATTR_KPARAM_INFO
	.align		4
.L_40:
        /*0008*/ 	.byte	0x04, 0x17
        /*000a*/ 	.short	(.L_42 - .L_41)
.L_41:
        /*000c*/ 	.word	0x00000000
        /*0010*/ 	.short	0x0002
        /*0012*/ 	.short	0x0010
        /*0014*/ 	.byte	0x00, 0xf5, 0x21, 0x00


	//----- nvinfo : EIATTR_KPARAM_INFO
	.align		4
.L_42:
        /*0018*/ 	.byte	0x04, 0x17
        /*001a*/ 	.short	(.L_44 - .L_43)
.L_43:
        /*001c*/ 	.word	0x00000000
        /*0020*/ 	.short	0x0001
        /*0022*/ 	.short	0x0008
        /*0024*/ 	.byte	0x00, 0xf5, 0x21, 0x00


	//----- nvinfo : EIATTR_KPARAM_INFO
	.align		4
.L_44:
        /*0028*/ 	.byte	0x04, 0x17
        /*002a*/ 	.short	(.L_46 - .L_45)
.L_45:
        /*002c*/ 	.word	0x00000000
        /*0030*/ 	.short	0x0000
        /*0032*/ 	.short	0x0000
        /*0034*/ 	.byte	0x00, 0xf5, 0x21, 0x00


	//----- nvinfo : EIATTR_SPARSE_MMA_MASK
	.align		4
.L_46:
        /*0038*/ 	.byte	0x03, 0x50
        /*003a*/ 	.short	0x0000


	//----- nvinfo : EIATTR_MAXREG_COUNT
	.align		4
        /*003c*/ 	.byte	0x03, 0x1b
        /*003e*/ 	.short	0x00ff


	//----- nvinfo : EIATTR_MERCURY_ISA_VERSION
	.align		4
        /*0040*/ 	.byte	0x03, 0x5f
        /*0042*/ 	.short	0x0101


	//----- nvinfo : EIATTR_VRC_CTA_INIT_COUNT
	.align		4
        /*0044*/ 	.byte	0x02, 0x4a
	.zero		1
	.zero		1


	//----- nvinfo : EIATTR_EXIT_INSTR_OFFSETS
	.align		4
        /*0048*/ 	.byte	0x04, 0x1c
        /*004a*/ 	.short	(.L_48 - .L_47)


	//   ....[0]....
.L_47:
        /*004c*/ 	.word	0x00000090


	//   ....[1]....
        /*0050*/ 	.word	0x00000110


	//----- nvinfo : EIATTR_CBANK_PARAM_SIZE
	.align		4
.L_48:
        /*0054*/ 	.byte	0x03, 0x19
        /*0056*/ 	.short	0x0018


	//----- nvinfo : EIATTR_PARAM_CBANK
	.align		4
        /*0058*/ 	.byte	0x04, 0x0a
        /*005a*/ 	.short	(.L_50 - .L_49)
	.align		4
.L_49:
        /*005c*/ 	.word	index@(.nv.constant0.multiplyBy2)
        /*0060*/ 	.short	0x0380
        /*0062*/ 	.short	0x0018


	//----- nvinfo : EIATTR_SW_WAR
	.align		4
.L_50:
        /*0064*/ 	.byte	0x04, 0x36
        /*0066*/ 	.short	(.L_52 - .L_51)
.L_51:
        /*0068*/ 	.word	0x00000008
.L_52:


//--------------------- .nv.callgraph             --------------------------
	.section	.nv.callgraph,"",@"SHT_CUDA_CALLGRAPH"
	.align	4
	.sectionentsize	8
	.align		4
        /*0000*/ 	.word	0x00000000
	.align		4
        /*0004*/ 	.word	0xffffffff
	.align		4
        /*0008*/ 	.word	index@(sum)
	.align		4
        /*000c*/ 	.word	index@(__assertfail)
	.align		4
        /*0010*/ 	.word	0x00000000
	.align		4
        /*0014*/ 	.word	0xfffffffe
	.align		4
        /*0018*/ 	.word	0x00000000
	.align		4
        /*001c*/ 	.word	0xfffffffd
	.align		4
        /*0020*/ 	.word	0x00000000
	.align		4
        /*0024*/ 	.word	0xfffffffc


//--------------------- .nv.constant4             --------------------------
	.section	.nv.constant4,"a",@progbits
	.align	8
	.align		8
.nv.constant4:
        /*0000*/ 	.dword	__assertfail
	.align		8
        /*0008*/ 	.dword	__unnamed_1
	.align		8
        /*0010*/ 	.dword	$str
	.align		8
        /*0018*/ 	.dword	$str$1


//--------------------- .text.sum                 --------------------------
	.section	.text.sum,"ax",@progbits
	.align	128
        .global         sum
        .type           sum,@function
        .size           sum,(.L_x_19 - sum)
        .other          sum,@"STO_CUDA_ENTRY STV_DEFAULT"
sum:
.text.sum:
[----:B------:R-:W0:Y:S08]  /*0000*/  LDC R1, c[0x0][0x37c] ;  /* 0x0000df00ff017b82 */ /* 0x000e300000000800 */
[----:B------:R-:W1:Y:S01]  /*0010*/  LDC.64 R2, c[0x0][0x398] ;  /* 0x0000e600ff027b82 */ /* 0x000e620000000a00 */
[----:B------:R-:W1:Y:S02]  /*0020*/  LDCU.64 UR36, c[0x0][0x358] ;  /* 0x00006b00ff2477ac */ /* 0x000e640008000a00 */
[----:B-1----:R-:W2:Y:S05]  /*0030*/  LDG.E R2, desc[UR36][R2.64] ;  /* 0x0000002402027981 */ /* 0x002eaa000c1e1900 */
[----:B------:R-:W1:Y:S01]  /*0040*/  S2UR UR38, SR_CTAID.X ;  /* 0x00000000002679c3 */ /* 0x000e620000002500 */
[----:B------:R-:W1:Y:S01]  /*0050*/  LDCU UR4, c[0x0][0x360] ;  /* 0x00006c00ff0477ac */ /* 0x000e620008000800 */
[----:B------:R-:W3:Y:S01]  /*0060*/  S2R R18, SR_TID.X ;  /* 0x0000000000127919 */ /* 0x000ee20000002100 */
[----:B-1----:R-:W-:-:S06]  /*0070*/  UIMAD.WIDE.U32 UR38, UR38, UR4, URZ ;  /* 0x00000004262672a5 */ /* 0x002fcc000f8e00ff */
[----:B---3--:R-:W-:-:S05]  /*0080*/  IADD3 R17, P1, PT, R18, UR38, RZ ;  /* 0x0000002612117c10 */ /* 0x008fca000ff3e0ff */
[----:B------:R-:W-:Y:S01]  /*0090*/  IMAD.X R16, RZ, RZ, UR39, P1 ;  /* 0x00000027ff107e24 */ /* 0x000fe200088e06ff */
[----:B--2---:R-:W-:-:S13]  /*00a0*/  ISETP.NE.AND P0, PT, R2, RZ, PT ;  /* 0x000000ff0200720c */ /* 0x004fda0003f05270 */
[----:B0-----:R-:W-:Y:S05]  /*00b0*/  @P0 BRA `(.L_x_0) ;  /* 0x0000000800980947 */ /* 0x001fea0003800000 */
[----:B------:R-:W0:Y:S02]  /*00c0*/  LDC.64 R2, c[0x0][0x380] ;  /* 0x0000e000ff027b82 */ /* 0x000e240000000a00 */
[----:B0-----:R-:W2:Y:S02]  /*00d0*/  LDG.E R2, desc[UR36][R2.64] ;  /* 0x0000002402027981 */ /* 0x001ea4000c1e1900 */
[----:B--2---:R-:W-:Y:S02]  /*00e0*/  ISETP.GE.U32.AND P0, PT, R17, R2, PT ;  /* 0x000000021100720c */ /* 0x004fe40003f06070 */
[----:B------:R-:W-:-:S04]  /*00f0*/  SHF.R.S32.HI R5, RZ, 0x1f, R2 ;  /* 0x0000001fff057819 */ /* 0x000fc80000011402 */
[----:B------:R-:W-:-:S13]  /*0100*/  ISETP.GE.AND.EX P0, PT, R16, R5, PT, P0 ;  /* 0x000000051000720c */ /* 0x000fda0003f06300 */
[----:B------:R-:W-:Y:S05]  /*0110*/  @P0 EXIT ;  /* 0x000000000000094d */ /* 0x000fea0003800000 */
[----:B------:R-:W0:Y:S02]  /*0120*/  LDCU UR5, c[0x0][0x370] ;  /* 0x00006e00ff0577ac */ /* 0x000e240008000800 */
[----:B0-----:R-:W-:-:S04]  /*0130*/  UIMAD UR4, UR4, UR5, URZ ;  /* 0x00000005040472a4 */ /* 0x001fc8000f8e02ff */
[----:B------:R-:W-:-:S09]  /*0140*/  UISETP.NE.AND UP0, UPT, UR4, 0x4000, UPT ;  /* 0x000040000400788c */ /* 0x000fd2000bf05270 */
[----:B------:R-:W-:Y:S05]  /*0150*/  BRA.U !UP0, `(.L_x_1) ;  /* 0x0000000108487547 */ /* 0x000fea000b800000 */
[----:B------:R-:W-:Y:S01]  /*0160*/  MOV R2, 0x0 ;  /* 0x0000000000027802 */ /* 0x000fe20000000f00 */
[----:B------:R-:W0:Y:S01]  /*0170*/  LDCU.64 UR4, c[0x4][0x10] ;  /* 0x01000200ff0477ac */ /* 0x000e220008000a00 */
[----:B------:R-:W-:Y:S02]  /*0180*/  IMAD.MOV.U32 R8, RZ, RZ, 0x15 ;  /* 0x00000015ff087424 */ /* 0x000fe400078e00ff */
[----:B------:R-:W-:Y:S01]  /*0190*/  IMAD.MOV.U32 R12, RZ, RZ, 0x1 ;  /* 0x00000001ff0c7424 */ /* 0x000fe200078e00ff */
[----:B------:R-:W1:Y:S01]  /*01a0*/  LDCU.64 UR6, c[0x4][0x18] ;  /* 0x01000300ff0677ac */ /* 0x000e620008000a00 */
[----:B------:R-:W2:Y:S01]  /*01b0*/  LDC.64 R2, c[0x4][R2] ;  /* 0x0100000002027b82 */ /* 0x000ea20000000a00 */
[----:B------:R-:W-:Y:S01]  /*01c0*/  IMAD.MOV.U32 R13, RZ, RZ, RZ ;  /* 0x000000ffff0d7224 */ /* 0x000fe200078e00ff */
[----:B------:R-:W3:Y:S01]  /*01d0*/  LDCU.64 UR8, c[0x4][0x8] ;  /* 0x01000100ff0877ac */ /* 0x000ee20008000a00 */
[----:B0-----:R-:W-:Y:S02]  /*01e0*/  IMAD.U32 R4, RZ, RZ, UR4 ;  /* 0x00000004ff047e24 */ /* 0x001fe4000f8e00ff */
[----:B------:R-:W-:-:S02]  /*01f0*/  IMAD.U32 R5, RZ, RZ, UR5 ;  /* 0x00000005ff057e24 */ /* 0x000fc4000f8e00ff */
[----:B-1----:R-:W-:Y:S02]  /*0200*/  IMAD.U32 R6, RZ, RZ, UR6 ;  /* 0x00000006ff067e24 */ /* 0x002fe4000f8e00ff */
[----:B------:R-:W-:Y:S02]  /*0210*/  IMAD.U32 R7, RZ, RZ, UR7 ;  /* 0x00000007ff077e24 */ /* 0x000fe4000f8e00ff */
[----:B---3--:R-:W-:Y:S02]  /*0220*/  IMAD.U32 R10, RZ, RZ, UR8 ;  /* 0x00000008ff0a7e24 */ /* 0x008fe4000f8e00ff */
[----:B------:R-:W-:-:S07]  /*0230*/  IMAD.U32 R11, RZ, RZ, UR9 ;  /* 0x00000009ff0b7e24 */ /* 0x000fce000f8e00ff */
[----:B------:R-:W-:-:S07]  /*0240*/  LEPC R20, `(.L_x_2) ;  /* 0x000000001014794e */ /* 0x000fce0000000000 */
[----:B--2---:R-:W-:Y:S05]  /*0250*/  CALL.ABS.NOINC R2 ;  /* 0x0000000002007343 */ /* 0x004fea0003c00000 */
.L_x_2:
[----:B------:R-:W0:Y:S02]  /*0260*/  LDC.64 R2, c[0x0][0x380] ;  /* 0x0000e000ff027b82 */ /* 0x000e240000000a00 */
[----:B0-----:R0:W5:Y:S02]  /*0270*/  LDG.E R2, desc[UR36][R2.64] ;  /* 0x0000002402027981 */ /* 0x001164000c1e1900 */
.L_x_1:
[----:B-----5:R-:W-:Y:S01]  /*0280*/  ISETP.GE.U32.AND P0, PT, R17, R2, PT ;  /* 0x000000021100720c */ /* 0x020fe20003f06070 */
[----:B------:R-:W-:Y:S01]  /*0290*/  BSSY.RECONVERGENT B0, `(.L_x_3) ;  /* 0x0000083000007945 */ /* 0x000fe20003800200 */
[----:B0-----:R-:W-:Y:S01]  /*02a0*/  SHF.R.S32.HI R3, RZ, 0x1f, R2 ;  /* 0x0000001fff037819 */ /* 0x001fe20000011402 */
[----:B------:R-:W-:-:S03]  /*02b0*/  IMAD.MOV.U32 R0, RZ, RZ, RZ ;  /* 0x000000ffff007224 */ /* 0x000fc600078e00ff */
[----:B------:R-:W-:-:S13]  /*02c0*/  ISETP.GE.AND.EX P0, PT, R16, R3, PT, P0 ;  /* 0x000000031000720c */ /* 0x000fda0003f06300 */
[----:B------:R-:W-:Y:S05]  /*02d0*/  @P0 BRA `(.L_x_4) ;  /* 0x0000000400f80947 */ /* 0x000fea0003800000 */
[----:B------:R-:W-:Y:S01]  /*02e0*/  IADD3 R5, P1, PT, R17, 0x4000, RZ ;  /* 0x0000400011057810 */ /* 0x000fe20007f3e0ff */
[----:B------:R-:W-:Y:S01]  /*02f0*/  ULOP3.LUT UR4, URZ, UR38, URZ, 0x33, !UPT ;  /* 0x00000026ff047292 */ /* 0x000fe2000f8e33ff */
[----:B------:R-:W-:Y:S01]  /*0300*/  BSSY.RECONVERGENT B1, `(.L_x_5) ;  /* 0x0000040000017945 */ /* 0x000fe20003800200 */
[----:B------:R-:W-:Y:S01]  /*0310*/  IMAD.MOV.U32 R7, RZ, RZ, R17 ;  /* 0x000000ffff077224 */ /* 0x000fe200078e0011 */
[----:B------:R-:W-:Y:S01]  /*0320*/  ISETP.GT.U32.AND P0, PT, R5, R2, PT ;  /* 0x000000020500720c */ /* 0x000fe20003f04070 */
[--C-:B------:R-:W-:Y:S02]  /*0330*/  IMAD.X R0, RZ, RZ, R16.reuse, P1 ;  /* 0x000000ffff007224 */ /* 0x100fe400008e0610 */
[----:B------:R-:W-:-:S03]  /*0340*/  IMAD.MOV.U32 R4, RZ, RZ, R16 ;  /* 0x000000ffff047224 */ /* 0x000fc600078e0010 */
[----:B------:R-:W-:-:S04]  /*0350*/  ISETP.GT.U32.AND.EX P0, PT, R0, R3, PT, P0 ;  /* 0x000000030000720c */ /* 0x000fc80003f04100 */
[----:B------:R-:W-:Y:S02]  /*0360*/  SEL R5, R5, R2, P0 ;  /* 0x0000000205057207 */ /* 0x000fe40000000000 */
[----:B------:R-:W-:Y:S02]  /*0370*/  SEL R0, R0, R3, P0 ;  /* 0x0000000300007207 */ /* 0x000fe40000000000 */
[----:B------:R-:W-:Y:S02]  /*0380*/  LOP3.LUT R3, RZ, UR39, RZ, 0x33, !PT ;  /* 0x00000027ff037c12 */ /* 0x000fe4000f8e33ff */
[----:B------:R-:W-:-:S04]  /*0390*/  IADD3 R18, P0, P1, -R18, UR4, R5 ;  /* 0x0000000412127c10 */ /* 0x000fc8000f91e105 */
[----:B------:R-:W-:Y:S01]  /*03a0*/  IADD3.X R3, PT, PT, R0, -0x1, R3, P0, P1 ;  /* 0xffffffff00037810 */ /* 0x000fe200007e2403 */
[----:B------:R-:W-:Y:S01]  /*03b0*/  IMAD.MOV.U32 R0, RZ, RZ, RZ ;  /* 0x000000ffff007224 */ /* 0x000fe200078e00ff */
[C---:B------:R-:W-:Y:S02]  /*03c0*/  ISETP.GE.U32.AND P1, PT, R18.reuse, 0x3c000, PT ;  /* 0x0003c0001200780c */ /* 0x040fe40003f26070 */
[----:B------:R-:W-:Y:S02]  /*03d0*/  SHF.R.U64 R5, R18, 0xe, R3 ;  /* 0x0000000e12057819 */ /* 0x000fe40000001203 */
[----:B------:R-:W-:Y:S02]  /*03e0*/  ISETP.GE.U32.AND.EX P1, PT, R3, RZ, PT, P1 ;  /* 0x000000ff0300720c */ /* 0x000fe40003f26110 */
[----:B------:R-:W-:-:S04]  /*03f0*/  IADD3 R5, P2, PT, R5, 0x1, RZ ;  /* 0x0000000105057810 */ /* 0x000fc80007f5e0ff */
[----:B------:R-:W-:Y:S02]  /*0400*/  LOP3.LUT R24, R5, 0xf, RZ, 0xc0, !PT ;  /* 0x0000000f05187812 */ /* 0x000fe400078ec0ff */
[----:B------:R-:W-:Y:S02]  /*0410*/  LEA.HI.X R3, R3, RZ, RZ, 0x12, P2 ;  /* 0x000000ff03037211 */ /* 0x000fe400010f94ff */
[----:B------:R-:W-:-:S04]  /*0420*/  ISETP.NE.U32.AND P0, PT, R24, RZ, PT ;  /* 0x000000ff1800720c */ /* 0x000fc80003f05070 */
[----:B------:R-:W-:Y:S01]  /*0430*/  ISETP.NE.AND.EX P0, PT, RZ, RZ, PT, P0 ;  /* 0x000000ffff00720c */ /* 0x000fe20003f05300 */
[----:B------:R-:W-:-:S12]  /*0440*/  @!P1 BRA `(.L_x_6) ;  /* 0x0000000000ac9947 */ /* 0x000fd80003800000 */
[----:B------:R-:W0:Y:S01]  /*0450*/  LDCU.64 UR4, c[0x0][0x388] ;  /* 0x00007100ff0477ac */ /* 0x000e220008000a00 */
[----:B------:R-:W-:Y:S01]  /*0460*/  LOP3.LUT R8, R3, 0x7ffff, RZ, 0xc0, !PT ;  /* 0x0007ffff03087812 */ /* 0x000fe200078ec0ff */
[----:B------:R-:W-:Y:S01]  /*0470*/  IMAD.MOV.U32 R0, RZ, RZ, RZ ;  /* 0x000000ffff007224 */ /* 0x000fe200078e00ff */
[----:B------:R-:W-:Y:S01]  /*0480*/  LOP3.LUT R9, R5, 0xfffffff0, RZ, 0xc0, !PT ;  /* 0xfffffff005097812 */ /* 0x000fe200078ec0ff */
[----:B------:R-:W-:Y:S02]  /*0490*/  IMAD.MOV.U32 R7, RZ, RZ, R17 ;  /* 0x000000ffff077224 */ /* 0x000fe400078e0011 */
[----:B------:R-:W-:Y:S01]  /*04a0*/  IMAD.MOV.U32 R4, RZ, RZ, R16 ;  /* 0x000000ffff047224 */ /* 0x000fe200078e0010 */
[----:B0-----:R-:W-:-:S04]  /*04b0*/  LEA R2, P1, R17, UR4, 0x2 ;  /* 0x0000000411027c11 */ /* 0x001fc8000f8210ff */
[----:B------:R-:W-:Y:S02]  /*04c0*/  IADD3 R2, P2, PT, R2, 0x80000, RZ ;  /* 0x0008000002027810 */ /* 0x000fe40007f5e0ff */
[----:B------:R-:W-:-:S05]  /*04d0*/  LEA.HI.X R3, R17, UR5, R16, 0x2, P1 ;  /* 0x0000000511037c11 */ /* 0x000fca00088f1410 */
[----:B------:R-:W-:-:S07]  /*04e0*/  IMAD.X R3, RZ, RZ, R3, P2 ;  /* 0x000000ffff037224 */ /* 0x000fce00010e0603 */
.L_x_7:
[----:B------:R-:W2:Y:S04]  /*04f0*/  LDG.E R21, desc[UR36][R2.64+-0x80000] ;  /* 0xf800002402157981 */ /* 0x000ea8000c1e1900 */
[----:B------:R-:W2:Y:S04]  /*0500*/  LDG.E R18, desc[UR36][R2.64+-0x70000] ;  /* 0xf900002402127981 */ /* 0x000ea8000c1e1900 */
[----:B------:R-:W3:Y:S04]  /*0510*/  LDG.E R23, desc[UR36][R2.64+-0x60000] ;  /* 0xfa00002402177981 */ /* 0x000ee8000c1e1900 */
[----:B------:R-:W3:Y:S04]  /*0520*/  LDG.E R20, desc[UR36][R2.64+-0x50000] ;  /* 0xfb00002402147981 */ /* 0x000ee8000c1e1900 */
[----:B------:R-:W4:Y:S04]  /*0530*/  LDG.E R25, desc[UR36][R2.64+-0x40000] ;  /* 0xfc00002402197981 */ /* 0x000f28000c1e1900 */
[----:B------:R-:W4:Y:S04]  /*0540*/  LDG.E R22, desc[UR36][R2.64+-0x30000] ;  /* 0xfd00002402167981 */ /* 0x000f28000c1e1900 */
[----:B------:R-:W5:Y:S04]  /*0550*/  LDG.E R19, desc[UR36][R2.64+-0x20000] ;  /* 0xfe00002402137981 */ /* 0x000f68000c1e1900 */
[----:B------:R-:W5:Y:S04]  /*0560*/  LDG.E R14, desc[UR36][R2.64+-0x10000] ;  /* 0xff000024020e7981 */ /* 0x000f68000c1e1900 */
[----:B------:R-:W5:Y:S04]  /*0570*/  LDG.E R15, desc[UR36][R2.64] ;  /* 0x00000024020f7981 */ /* 0x000f68000c1e1900 */
[----:B------:R-:W5:Y:S04]  /*0580*/  LDG.E R12, desc[UR36][R2.64+0x10000] ;  /* 0x01000024020c7981 */ /* 0x000f68000c1e1900 */
[----:B------:R-:W5:Y:S04]  /*0590*/  LDG.E R13, desc[UR36][R2.64+0x20000] ;  /* 0x02000024020d7981 */ /* 0x000f68000c1e1900 */
[----:B------:R-:W5:Y:S04]  /*05a0*/  LDG.E R10, desc[UR36][R2.64+0x30000] ;  /* 0x03000024020a7981 */ /* 0x000f68000c1e1900 */
[----:B------:R-:W5:Y:S04]  /*05b0*/  LDG.E R6, desc[UR36][R2.64+0x40000] ;  /* 0x0400002402067981 */ /* 0x000f68000c1e1900 */
[----:B------:R-:W5:Y:S01]  /*05c0*/  LDG.E R11, desc[UR36][R2.64+0x50000] ;  /* 0x05000024020b7981 */ /* 0x000f62000c1e1900 */
[----:B--2---:R-:W-:-:S03]  /*05d0*/  IADD3 R18, PT, PT, R18, R21, R0 ;  /* 0x0000001512127210 */ /* 0x004fc60007ffe000 */
[----:B------:R-:W2:Y:S04]  /*05e0*/  LDG.E R21, desc[UR36][R2.64+0x60000] ;  /* 0x0600002402157981 */ /* 0x000ea8000c1e1900 */
[----:B------:R0:W2:Y:S01]  /*05f0*/  LDG.E R0, desc[UR36][R2.64+0x70000] ;  /* 0x0700002402007981 */ /* 0x0000a2000c1e1900 */
[----:B------:R-:W-:Y:S02]  /*0600*/  IADD3 R9, P1, PT, R9, -0x10, RZ ;  /* 0xfffffff009097810 */ /* 0x000fe40007f3e0ff */
[----:B---3--:R-:W-:Y:S02]  /*0610*/  IADD3 R18, PT, PT, R20, R23, R18 ;  /* 0x0000001714127210 */ /* 0x008fe40007ffe012 */
[----:B------:R-:W-:Y:S02]  /*0620*/  IADD3.X R8, PT, PT, R8, -0x1, RZ, P1, !PT ;  /* 0xffffffff08087810 */ /* 0x000fe40000ffe4ff */
[----:B------:R-:W-:-:S02]  /*0630*/  ISETP.NE.U32.AND P1, PT, R9, RZ, PT ;  /* 0x000000ff0900720c */ /* 0x000fc40003f25070 */
[----:B------:R-:W-:Y:S02]  /*0640*/  IADD3 R7, P2, PT, R7, 0x40000, RZ ;  /* 0x0004000007077810 */ /* 0x000fe40007f5e0ff */
[----:B----4-:R-:W-:Y:S02]  /*0650*/  IADD3 R18, PT, PT, R22, R25, R18 ;  /* 0x0000001916127210 */ /* 0x010fe40007ffe012 */
[----:B------:R-:W-:Y:S01]  /*0660*/  ISETP.NE.AND.EX P1, PT, R8, RZ, PT, P1 ;  /* 0x000000ff0800720c */ /* 0x000fe20003f25310 */
[----:B------:R-:W-:Y:S01]  /*0670*/  IMAD.X R4, RZ, RZ, R4, P2 ;  /* 0x000000ffff047224 */ /* 0x000fe200010e0604 */
[----:B0-----:R-:W-:Y:S02]  /*0680*/  IADD3 R2, P3, PT, R2, 0x100000, RZ ;  /* 0x0010000002027810 */ /* 0x001fe40007f7e0ff */
[----:B-----5:R-:W-:-:S03]  /*0690*/  IADD3 R14, PT, PT, R14, R19, R18 ;  /* 0x000000130e0e7210 */ /* 0x020fc60007ffe012 */
[----:B------:R-:W-:Y:S01]  /*06a0*/  IMAD.X R3, RZ, RZ, R3, P3 ;  /* 0x000000ffff037224 */ /* 0x000fe200018e0603 */
[----:B------:R-:W-:-:S04]  /*06b0*/  IADD3 R12, PT, PT, R12, R15, R14 ;  /* 0x0000000f0c0c7210 */ /* 0x000fc80007ffe00e */
[----:B------:R-:W-:-:S04]  /*06c0*/  IADD3 R10, PT, PT, R10, R13, R12 ;  /* 0x0000000d0a0a7210 */ /* 0x000fc80007ffe00c */
[----:B------:R-:W-:-:S04]  /*06d0*/  IADD3 R6, PT, PT, R11, R6, R10 ;  /* 0x000000060b067210 */ /* 0x000fc80007ffe00a */
[----:B--2---:R-:W-:Y:S01]  /*06e0*/  IADD3 R0, PT, PT, R0, R21, R6 ;  /* 0x0000001500007210 */ /* 0x004fe20007ffe006 */
[----:B------:R-:W-:Y:S06]  /*06f0*/  @P1 BRA `(.L_x_7) ;  /* 0xfffffffc007c1947 */ /* 0x000fec000383ffff */
.L_x_6:
[----:B------:R-:W-:Y:S05]  /*0700*/  BSYNC.RECONVERGENT B1 ;  /* 0x0000000000017941 */ /* 0x000fea0003800200 */
.L_x_5:
[----:B------:R-:W-:Y:S05]  /*0710*/  @!P0 BRA `(.L_x_4) ;  /* 0x0000000000e88947 */ /* 0x000fea0003800000 */
[----:B------:R-:W-:Y:S01]  /*0720*/  ISETP.GE.U32.AND P0, PT, R24, 0x8, PT ;  /* 0x000000081800780c */ /* 0x000fe20003f06070 */
[----:B------:R-:W-:Y:S01]  /*0730*/  BSSY.RECONVERGENT B1, `(.L_x_8) ;  /* 0x0000017000017945 */ /* 0x000fe20003800200 */
[----:B------:R-:W-:Y:S02]  /*0740*/  LOP3.LUT R14, R5, 0x7, RZ, 0xc0, !PT ;  /* 0x00000007050e7812 */ /* 0x000fe400078ec0ff */
[----:B------:R-:W-:Y:S02]  /*0750*/  ISETP.GE.U32.AND.EX P0, PT, RZ, RZ, PT, P0 ;  /* 0x000000ffff00720c */ /* 0x000fe40003f06100 */
[----:B------:R-:W-:-:S04]  /*0760*/  ISETP.NE.U32.AND P1, PT, R14, RZ, PT ;  /* 0x000000ff0e00720c */ /* 0x000fc80003f25070 */
[----:B------:R-:W-:-:S07]  /*0770*/  ISETP.NE.AND.EX P1, PT, RZ, RZ, PT, P1 ;  /* 0x000000ffff00720c */ /* 0x000fce0003f25310 */
[----:B------:R-:W-:Y:S06]  /*0780*/  @!P0 BRA `(.L_x_9) ;  /* 0x0000000000448947 */ /* 0x000fec0003800000 */
[----:B------:R-:W0:Y:S02]  /*0790*/  LDCU.64 UR4, c[0x0][0x388] ;  /* 0x00007100ff0477ac */ /* 0x000e240008000a00 */
[----:B0-----:R-:W-:-:S04]  /*07a0*/  LEA R2, P0, R7, UR4, 0x2 ;  /* 0x0000000407027c11 */ /* 0x001fc8000f8010ff */
[----:B------:R-:W-:-:S05]  /*07b0*/  LEA.HI.X R3, R7, UR5, R4, 0x2, P0 ;  /* 0x0000000507037c11 */ /* 0x000fca00080f1404 */
[----:B------:R-:W2:Y:S04]  /*07c0*/  LDG.E R9, desc[UR36][R2.64] ;  /* 0x0000002402097981 */ /* 0x000ea8000c1e1900 */
[----:B------:R-:W2:Y:S04]  /*07d0*/  LDG.E R6, desc[UR36][R2.64+0x10000] ;  /* 0x0100002402067981 */ /* 0x000ea8000c1e1900 */
[----:B------:R-:W3:Y:S04]  /*07e0*/  LDG.E R11, desc[UR36][R2.64+0x20000] ;  /* 0x02000024020b7981 */ /* 0x000ee8000c1e1900 */
[----:B------:R-:W3:Y:S04]  /*07f0*/  LDG.E R8, desc[UR36][R2.64+0x30000] ;  /* 0x0300002402087981 */ /* 0x000ee8000c1e1900 */
[----:B------:R-:W4:Y:S04]  /*0800*/  LDG.E R13, desc[UR36][R2.64+0x40000] ;  /* 0x04000024020d7981 */ /* 0x000f28000c1e1900 */
[----:B------:R-:W4:Y:S04]  /*0810*/  LDG.E R10, desc[UR36][R2.64+0x50000] ;  /* 0x05000024020a7981 */ /* 0x000f28000c1e1900 */
[----:B------:R-:W5:Y:S04]  /*0820*/  LDG.E R15, desc[UR36][R2.64+0x60000] ;  /* 0x06000024020f7981 */ /* 0x000f68000c1e1900 */
[----:B------:R-:W5:Y:S01]  /*0830*/  LDG.E R12, desc[UR36][R2.64+0x70000] ;  /* 0x07000024020c7981 */ /* 0x000f62000c1e1900 */
[----:B------:R-:W-:-:S05]  /*0840*/  IADD3 R7, P0, PT, R7, 0x20000, RZ ;  /* 0x0002000007077810 */ /* 0x000fca0007f1e0ff */
[----:B------:R-:W-:Y:S01]  /*0850*/  IMAD.X R4, RZ, RZ, R4, P0 ;  /* 0x000000ffff047224 */ /* 0x000fe200000e0604 */
[----:B--2---:R-:W-:-:S04]  /*0860*/  IADD3 R6, PT, PT, R6, R9, R0 ;  /* 0x0000000906067210 */ /* 0x004fc80007ffe000 */
[----:B---3--:R-:W-:-:S04]  /*0870*/  IADD3 R6, PT, PT, R8, R11, R6 ;  /* 0x0000000b08067210 */ /* 0x008fc80007ffe006 */
[----:B----4-:R-:W-:-:S04]  /*0880*/  IADD3 R6, PT, PT, R10, R13, R6 ;  /* 0x0000000d0a067210 */ /* 0x010fc80007ffe006 */
[----:B-----5:R-:W-:-:S07]  /*0890*/  IADD3 R0, PT, PT, R12, R15, R6 ;  /* 0x0000000f0c007210 */ /* 0x020fce0007ffe006 */
.L_x_9:
[----:B------:R-:W-:Y:S05]  /*08a0*/  BSYNC.RECONVERGENT B1 ;  /* 0x0000000000017941 */ /* 0x000fea0003800200 */
.L_x_8:
[----:B------:R-:W-:Y:S05]  /*08b0*/  @!P1 BRA `(.L_x_4) ;  /* 0x0000000000809947 */ /* 0x000fea0003800000 */
[----:B------:R-:W-:-:S04]  /*08c0*/  ISETP.GE.U32.AND P0, PT, R14, 0x4, PT ;  /* 0x000000040e00780c */ /* 0x000fc80003f06070 */
[----:B------:R-:W-:-:S13]  /*08d0*/  ISETP.GE.U32.AND.EX P0, PT, RZ, RZ, PT, P0 ;  /* 0x000000ffff00720c */ /* 0x000fda0003f06100 */
[----:B------:R-:W0:Y:S02]  /*08e0*/  @P0 LDC.64 R2, c[0x0][0x388] ;  /* 0x0000e200ff020b82 */ /* 0x000e240000000a00 */
[----:B0-----:R-:W-:-:S04]  /*08f0*/  @P0 LEA R2, P1, R7, R2, 0x2 ;  /* 0x0000000207020211 */ /* 0x001fc800078210ff */
[----:B------:R-:W-:-:S05]  /*0900*/  @P0 LEA.HI.X R3, R7, R3, R4, 0x2, P1 ;  /* 0x0000000307030211 */ /* 0x000fca00008f1404 */
[----:B------:R-:W2:Y:S04]  /*0910*/  @P0 LDG.E R9, desc[UR36][R2.64] ;  /* 0x0000002402090981 */ /* 0x000ea8000c1e1900 */
[----:B------:R-:W2:Y:S04]  /*0920*/  @P0 LDG.E R6, desc[UR36][R2.64+0x10000] ;  /* 0x0100002402060981 */ /* 0x000ea8000c1e1900 */
[----:B------:R-:W3:Y:S04]  /*0930*/  @P0 LDG.E R11, desc[UR36][R2.64+0x20000] ;  /* 0x02000024020b0981 */ /* 0x000ee8000c1e1900 */
[----:B------:R-:W3:Y:S01]  /*0940*/  @P0 LDG.E R8, desc[UR36][R2.64+0x30000] ;  /* 0x0300002402080981 */ /* 0x000ee2000c1e1900 */
[----:B------:R-:W-:-:S02]  /*0950*/  LOP3.LUT R5, R5, 0x3, RZ, 0xc0, !PT ;  /* 0x0000000305057812 */ /* 0x000fc400078ec0ff */
[----:B------:R-:W-:Y:S02]  /*0960*/  @P0 IADD3 R7, P2, PT, R7, 0x10000, RZ ;  /* 0x0001000007070810 */ /* 0x000fe40007f5e0ff */
[----:B------:R-:W-:-:S03]  /*0970*/  ISETP.NE.U32.AND P1, PT, R5, RZ, PT ;  /* 0x000000ff0500720c */ /* 0x000fc60003f25070 */
[----:B------:R-:W-:Y:S01]  /*0980*/  @P0 IMAD.X R4, RZ, RZ, R4, P2 ;  /* 0x000000ffff040224 */ /* 0x000fe200010e0604 */
[----:B------:R-:W-:Y:S02]  /*0990*/  ISETP.NE.AND.EX P1, PT, RZ, RZ, PT, P1 ;  /* 0x000000ffff00720c */ /* 0x000fe40003f25310 */
[----:B--2---:R-:W-:-:S04]  /*09a0*/  @P0 IADD3 R6, PT, PT, R6, R9, R0 ;  /* 0x0000000906060210 */ /* 0x004fc80007ffe000 */
[----:B---3--:R-:W-:-:S07]  /*09b0*/  @P0 IADD3 R0, PT, PT, R8, R11, R6 ;  /* 0x0000000b08000210 */ /* 0x008fce0007ffe006 */
[----:B------:R-:W-:Y:S05]  /*09c0*/  @!P1 BRA `(.L_x_4) ;  /* 0x00000000003c9947 */ /* 0x000fea0003800000 */
[----:B------:R-:W0:Y:S01]  /*09d0*/  LDCU.64 UR4, c[0x0][0x388] ;  /* 0x00007100ff0477ac */ /* 0x000e220008000a00 */
[----:B------:R-:W-:-:S05]  /*09e0*/  IADD3 R5, P1, PT, RZ, -R5, RZ ;  /* 0x80000005ff057210 */ /* 0x000fca0007f3e0ff */
[----:B------:R-:W-:Y:S01]  /*09f0*/  IMAD.X R6, RZ, RZ, -0x1, P1 ;  /* 0xffffffffff067424 */ /* 0x000fe200008e06ff */
[----:B0-----:R-:W-:-:S04]  /*0a00*/  LEA R2, P0, R7, UR4, 0x2 ;  /* 0x0000000407027c11 */ /* 0x001fc8000f8010ff */
[----:B------:R-:W-:-:S09]  /*0a10*/  LEA.HI.X R7, R7, UR5, R4, 0x2, P0 ;  /* 0x0000000507077c11 */ /* 0x000fd200080f1404 */
.L_x_10:
[----:B------:R-:W-:-:S06]  /*0a20*/  IMAD.MOV.U32 R3, RZ, RZ, R7 ;  /* 0x000000ffff037224 */ /* 0x000fcc00078e0007 */
[----:B------:R0:W2:Y:S01]  /*0a30*/  LDG.E R3, desc[UR36][R2.64] ;  /* 0x0000002402037981 */ /* 0x0000a2000c1e1900 */
[----:B------:R-:W-:-:S05]  /*0a40*/  IADD3 R5, P0, PT, R5, 0x1, RZ ;  /* 0x0000000105057810 */ /* 0x000fca0007f1e0ff */
[----:B------:R-:W-:Y:S01]  /*0a50*/  IMAD.X R6, RZ, RZ, R6, P0 ;  /* 0x000000ffff067224 */ /* 0x000fe200000e0606 */
[----:B------:R-:W-:Y:S02]  /*0a60*/  ISETP.NE.U32.AND P0, PT, R5, RZ, PT ;  /* 0x000000ff0500720c */ /* 0x000fe40003f05070 */
[----:B0-----:R-:W-:Y:S02]  /*0a70*/  IADD3 R2, P1, PT, R2, 0x10000, RZ ;  /* 0x0001000002027810 */ /* 0x001fe40007f3e0ff */
[----:B------:R-:W-:-:S03]  /*0a80*/  ISETP.NE.AND.EX P0, PT, R6, RZ, PT, P0 ;  /* 0x000000ff0600720c */ /* 0x000fc60003f05300 */
[----:B------:R-:W-:Y:S02]  /*0a90*/  IMAD.X R7, RZ, RZ, R7, P1 ;  /* 0x000000ffff077224 */ /* 0x000fe400008e0607 */
[----:B--2---:R-:W-:-:S08]  /*0aa0*/  IMAD.IADD R0, R3, 0x1, R0 ;  /* 0x0000000103007824 */ /* 0x004fd000078e0200 */
[----:B------:R-:W-:Y:S05]  /*0ab0*/  @P0 BRA `(.L_x_10) ;  /* 0xfffffffc00d80947 */ /* 0x000fea000383ffff */
.L_x_4:
[----:B------:R-:W-:Y:S05]  /*0ac0*/  BSYNC.RECONVERGENT B0 ;  /* 0x0000000000007941 */ /* 0x000fea0003800200 */
.L_x_3:
[----:B------:R-:W0:Y:S02]  /*0ad0*/  LDCU.64 UR4, c[0x0][0x388] ;  /* 0x00007100ff0477ac */ /* 0x000e240008000a00 */
[----:B0-----:R-:W-:-:S04]  /*0ae0*/  LEA R2, P0, R17, UR4, 0x2 ;  /* 0x0000000411027c11 */ /* 0x001fc8000f8010ff */
[----:B------:R-:W-:-:S05]  /*0af0*/  LEA.HI.X R3, R17, UR5, R16, 0x2, P0 ;  /* 0x0000000511037c11 */ /* 0x000fca00080f1410 */
[----:B------:R-:W-:Y:S01]  /*0b00*/  STG.E desc[UR36][R2.64], R0 ;  /* 0x0000000002007986 */ /* 0x000fe2000c101924 */
[----:B------:R-:W-:Y:S05]  /*0b10*/  EXIT ;  /* 0x000000000000794d */ /* 0x000fea0003800000 */
.L_x_0:
[----:B------:R-:W-:-:S04]  /*0b20*/  ISETP.NE.U32.AND P0, PT, R17, RZ, PT ;  /* 0x000000ff1100720c */ /* 0x000fc80003f05070 */
[----:B------:R-:W-:-:S13]  /*0b30*/  ISETP.NE.AND.EX P0, PT, R16, RZ, PT, P0 ;  /* 0x000000ff1000720c */ /* 0x000fda0003f05300 */
[----:B------:R-:W-:Y:S05]  /*0b40*/  @P0 EXIT ;  /* 0x000000000000094d */ /* 0x000fea0003800000 */
[----:B------:R-:W0:Y:S02]  /*0b50*/  LDC.64 R2, c[0x0][0x380] ;  /* 0x0000e000ff027b82 */ /* 0x000e240000000a00 */
[----:B0-----:R-:W2:Y:S01]  /*0b60*/  LDG.E R2, desc[UR36][R2.64] ;  /* 0x0000002402027981 */ /* 0x001ea2000c1e1900 */
[----:B------:R-:W-:Y:S01]  /*0b70*/  IMAD.MOV.U32 R4, RZ, RZ, RZ ;  /* 0x000000ffff047224 */ /* 0x000fe200078e00ff */
[----:B--2---:R-:W-:-:S13]  /*0b80*/  ISETP.GE.AND P0, PT, R2, 0x1, PT ;  /* 0x000000010200780c */ /* 0x004fda0003f06270 */
[----:B------:R-:W-:Y:S05]  /*0b90*/  @!P0 BRA `(.L_x_11) ;  /* 0x0000000400888947 */ /* 0x000fea0003800000 */
[C---:B------:R-:W-:Y:S02]  /*0ba0*/  ISETP.GE.AND P0, PT, R2.reuse, 0x10, PT ;  /* 0x000000100200780c */ /* 0x040fe40003f06270 */
[----:B------:R-:W-:Y:S02]  /*0bb0*/  CS2R R4, SRZ ;  /* 0x0000000000047805 */ /* 0x000fe4000001ff00 */
[----:B------:R-:W-:Y:S01]  /*0bc0*/  VIMNMX R0, PT, PT, R2, 0x4000, PT ;  /* 0x0000400002007848 */ /* 0x000fe20003fe0100 */
[----:B------:R-:W-:-:S03]  /*0bd0*/  IMAD.MOV.U32 R6, RZ, RZ, RZ ;  /* 0x000000ffff067224 */ /* 0x000fc600078e00ff */
[----:B------:R-:W-:-:S05]  /*0be0*/  LOP3.LUT P1, RZ, R0, 0xf, RZ, 0xc0, !PT ;  /* 0x0000000f00ff7812 */ /* 0x000fca000782c0ff */
[----:B------:R-:W-:Y:S08]  /*0bf0*/  @!P0 BRA `(.L_x_12) ;  /* 0x0000000000a08947 */ /* 0x000ff00003800000 */
[----:B------:R-:W0:Y:S01]  /*0c00*/  LDCU.64 UR4, c[0x0][0x388] ;  /* 0x00007100ff0477ac */ /* 0x000e220008000a00 */
[----:B------:R-:W-:Y:S02]  /*0c10*/  LOP3.LUT R5, R0, 0x7ff0, RZ, 0xc0, !PT ;  /* 0x00007ff000057812 */ /* 0x000fe400078ec0ff */
[----:B------:R-:W-:Y:S01]  /*0c20*/  CS2R R6, SRZ ;  /* 0x0000000000067805 */ /* 0x000fe2000001ff00 */
[----:B------:R-:W-:Y:S02]  /*0c30*/  IMAD.MOV.U32 R4, RZ, RZ, RZ ;  /* 0x000000ffff047224 */ /* 0x000fe400078e00ff */
[----:B------:R-:W-:Y:S01]  /*0c40*/  IMAD.MOV.U32 R8, RZ, RZ, R5 ;  /* 0x000000ffff087224 */ /* 0x000fe200078e0005 */
[----:B0-----:R-:W-:-:S04]  /*0c50*/  UIADD3 UR4, UP0, UPT, UR4, 0x20, URZ ;  /* 0x0000002004047890 */ /* 0x001fc8000ff1e0ff */
[----:B------:R-:W-:Y:S02]  /*0c60*/  UIADD3.X UR5, UPT, UPT, URZ, UR5, URZ, UP0, !UPT ;  /* 0x00000005ff057290 */ /* 0x000fe400087fe4ff */
[----:B------:R-:W-:-:S04]  /*0c70*/  IMAD.U32 R2, RZ, RZ, UR4 ;  /* 0x00000004ff027e24 */ /* 0x000fc8000f8e00ff */
[----:B------:R-:W-:-:S07]  /*0c80*/  IMAD.U32 R3, RZ, RZ, UR5 ;  /* 0x00000005ff037e24 */ /* 0x000fce000f8e00ff */
.L_x_13:
        /* <DEDUP_REMOVED lines=15> */
[----:B------:R0:W5:Y:S01]  /*0d80*/  LDG.E R9, desc[UR36][R2.64+0x1c] ;  /* 0x00001c2402097981 */ /* 0x000162000c1e1900 */
[----:B------:R-:W-:-:S04]  /*0d90*/  IADD3 R8, P0, PT, R8, -0x10, RZ ;  /* 0xfffffff008087810 */ /* 0x000fc80007f1e0ff */
[----:B------:R-:W-:Y:S02]  /*0da0*/  IADD3.X R7, PT, PT, R7, -0x1, RZ, P0, !PT ;  /* 0xffffffff07077810 */ /* 0x000fe400007fe4ff */
[----:B------:R-:W-:Y:S02]  /*0db0*/  ISETP.NE.U32.AND P0, PT, R8, RZ, PT ;  /* 0x000000ff0800720c */ /* 0x000fe40003f05070 */
[----:B0-----:R-:W-:Y:S02]  /*0dc0*/  IADD3 R2, P2, PT, R2, 0x40, RZ ;  /* 0x0000004002027810 */ /* 0x001fe40007f5e0ff */
[----:B------:R-:W-:-:S03]  /*0dd0*/  ISETP.NE.AND.EX P0, PT, R7, RZ, PT, P0 ;  /* 0x000000ff0700720c */ /* 0x000fc60003f05300 */
[----:B------:R-:W-:Y:S01]  /*0de0*/  IMAD.X R3, RZ, RZ, R3, P2 ;  /* 0x000000ffff037224 */ /* 0x000fe200010e0603 */
[----:B--2---:R-:W-:-:S04]  /*0df0*/  IADD3 R13, PT, PT, R14, R13, R4 ;  /* 0x0000000d0e0d7210 */ /* 0x004fc80007ffe004 */
[----:B---3--:R-:W-:-:S04]  /*0e00*/  IADD3 R13, PT, PT, R15, R16, R13 ;  /* 0x000000100f0d7210 */ /* 0x008fc80007ffe00d */
[----:B----4-:R-:W-:-:S04]  /*0e10*/  IADD3 R13, PT, PT, R17, R18, R13 ;  /* 0x00000012110d7210 */ /* 0x010fc80007ffe00d */
[----:B-----5:R-:W-:-:S04]  /*0e20*/  IADD3 R13, PT, PT, R19, R20, R13 ;  /* 0x00000014130d7210 */ /* 0x020fc80007ffe00d */
[----:B------:R-:W-:-:S04]  /*0e30*/  IADD3 R13, PT, PT, R21, R22, R13 ;  /* 0x00000016150d7210 */ /* 0x000fc80007ffe00d */
[----:B------:R-:W-:-:S04]  /*0e40*/  IADD3 R13, PT, PT, R23, R24, R13 ;  /* 0x00000018170d7210 */ /* 0x000fc80007ffe00d */
[----:B------:R-:W-:-:S04]  /*0e50*/  IADD3 R11, PT, PT, R11, R12, R13 ;  /* 0x0000000c0b0b7210 */ /* 0x000fc80007ffe00d */
[----:B------:R-:W-:Y:S01]  /*0e60*/  IADD3 R4, PT, PT, R9, R10, R11 ;  /* 0x0000000a09047210 */ /* 0x000fe20007ffe00b */
[----:B------:R-:W-:Y:S06]  /*0e70*/  @P0 BRA `(.L_x_13) ;  /* 0xfffffffc00840947 */ /* 0x000fec000383ffff */
.L_x_12:
[----:B------:R-:W-:Y:S05]  /*0e80*/  @!P1 BRA `(.L_x_11) ;  /* 0x0000000000cc9947 */ /* 0x000fea0003800000 */
[C---:B------:R-:W-:Y:S02]  /*0e90*/  LOP3.LUT P0, RZ, R0.reuse, 0x8, RZ, 0xc0, !PT ;  /* 0x0000000800ff7812 */ /* 0x040fe4000780c0ff */
[----:B------:R-:W-:-:S11]  /*0ea0*/  LOP3.LUT P1, RZ, R0, 0x7, RZ, 0xc0, !PT ;  /* 0x0000000700ff7812 */ /* 0x000fd6000782c0ff */
[----:B------:R-:W-:Y:S05]  /*0eb0*/  @!P0 BRA `(.L_x_14) ;  /* 0x0000000000448947 */ /* 0x000fea0003800000 */
[----:B------:R-:W0:Y:S02]  /*0ec0*/  LDC.64 R2, c[0x0][0x388] ;  /* 0x0000e200ff027b82 */ /* 0x000e240000000a00 */
[----:B0-----:R-:W-:-:S04]  /*0ed0*/  LEA R2, P0, R5, R2, 0x2 ;  /* 0x0000000205027211 */ /* 0x001fc800078010ff */
[----:B------:R-:W-:-:S05]  /*0ee0*/  LEA.HI.X R3, R5, R3, R6, 0x2, P0 ;  /* 0x0000000305037211 */ /* 0x000fca00000f1406 */
        /* <DEDUP_REMOVED lines=14> */
.L_x_14:
        /* <DEDUP_REMOVED lines=10> */
[----:B------:R-:W3:Y:S01]  /*1070*/  LDG.E R10, desc[UR36][R2.64+0xc] ;  /* 0x00000c24020a7981 */ /* 0x000ee2000c1e1900 */
[----:B------:R-:W-:-:S05]  /*1080*/  IADD3 R5, P0, PT, R5, 0x4, RZ ;  /* 0x0000000405057810 */ /* 0x000fca0007f1e0ff */
[----:B------:R-:W-:Y:S01]  /*1090*/  IMAD.X R6, RZ, RZ, R6, P0 ;  /* 0x000000ffff067224 */ /* 0x000fe200000e0606 */
[----:B--2---:R-:W-:-:S04]  /*10a0*/  IADD3 R4, PT, PT, R8, R7, R4 ;  /* 0x0000000708047210 */ /* 0x004fc80007ffe004 */
[----:B---3--:R-:W-:-:S07]  /*10b0*/  IADD3 R4, PT, PT, R10, R9, R4 ;  /* 0x000000090a047210 */ /* 0x008fce0007ffe004 */
.L_x_15:
[----:B------:R-:W-:Y:S05]  /*10c0*/  @!P1 BRA `(.L_x_11) ;  /* 0x00000000003c9947 */ /* 0x000fea0003800000 */
[----:B------:R-:W0:Y:S01]  /*10d0*/  LDC.64 R2, c[0x0][0x388] ;  /* 0x0000e200ff027b82 */ /* 0x000e220000000a00 */
[----:B------:R-:W-:Y:S01]  /*10e0*/  LOP3.LUT R0, R0, 0x3, RZ, 0xc0, !PT ;  /* 0x0000000300007812 */ /* 0x000fe200078ec0ff */
[----:B------:R-:W-:Y:S01]  /*10f0*/  IMAD.MOV.U32 R7, RZ, RZ, RZ ;  /* 0x000000ffff077224 */ /* 0x000fe200078e00ff */
[----:B0-----:R-:W-:-:S04]  /*1100*/  LEA R2, P0, R5, R2, 0x2 ;  /* 0x0000000205027211 */ /* 0x001fc800078010ff */
[----:B------:R-:W-:-:S09]  /*1110*/  LEA.HI.X R5, R5, R3, R6, 0x2, P0 ;  /* 0x0000000305057211 */ /* 0x000fd200000f1406 */
.L_x_16:
[----:B------:R-:W-:-:S06]  /*1120*/  IMAD.MOV.U32 R3, RZ, RZ, R5 ;  /* 0x000000ffff037224 */ /* 0x000fcc00078e0005 */
[----:B------:R0:W2:Y:S01]  /*1130*/  LDG.E R3, desc[UR36][R2.64] ;  /* 0x0000002402037981 */ /* 0x0000a2000c1e1900 */
[----:B------:R-:W-:-:S04]  /*1140*/  IADD3 R0, P0, PT, R0, -0x1, RZ ;  /* 0xffffffff00007810 */ /* 0x000fc80007f1e0ff */
[----:B------:R-:W-:Y:S02]  /*1150*/  IADD3.X R7, PT, PT, R7, -0x1, RZ, P0, !PT ;  /* 0xffffffff07077810 */ /* 0x000fe400007fe4ff */
[----:B------:R-:W-:Y:S02]  /*1160*/  ISETP.NE.U32.AND P0, PT, R0, RZ, PT ;  /* 0x000000ff0000720c */ /* 0x000fe40003f05070 */
[----:B0-----:R-:W-:Y:S02]  /*1170*/  IADD3 R2, P1, PT, R2, 0x4, RZ ;  /* 0x0000000402027810 */ /* 0x001fe40007f3e0ff */
[----:B------:R-:W-:-:S03]  /*1180*/  ISETP.NE.AND.EX P0, PT, R7, RZ, PT, P0 ;  /* 0x000000ff0700720c */ /* 0x000fc60003f05300 */
[----:B------:R-:W-:Y:S02]  /*1190*/  IMAD.X R5, RZ, RZ, R5, P1 ;  /* 0x000000ffff057224 */ /* 0x000fe400008e0605 */
[----:B--2---:R-:W-:-:S08]  /*11a0*/  IMAD.IADD R4, R3, 0x1, R4 ;  /* 0x0000000103047824 */ /* 0x004fd000078e0204 */
[----:B------:R-:W-:Y:S05]  /*11b0*/  @P0 BRA `(.L_x_16) ;  /* 0xfffffffc00d80947 */ /* 0x000fea000383ffff */
.L_x_11:
[----:B------:R-:W0:Y:S02]  /*11c0*/  LDC.64 R2, c[0x0][0x390] ;  /* 0x0000e400ff027b82 */ /* 0x000e240000000a00 */
[----:B0-----:R-:W-:Y:S01]  /*11d0*/  STG.E desc[UR36][R2.64], R4 ;  /* 0x0000000402007986 */ /* 0x001fe2000c101924 */
[----:B------:R-:W-:Y:S05]  /*11e0*/  EXIT ;  /* 0x000000000000794d */ /* 0x000fea0003800000 */
.L_x_17:
[----:B------:R-:W-:-:S00]  /*11f0*/  BRA `(.L_x_17) ;  /* 0xfffffffc00fc7947 */ /* 0x000fc0000383ffff */
[----:B------:R-:W-:-:S00]  /*1200*/  NOP ;  /* 0x0000000000007918 */ /* 0x000fc00000000000 */
[----:B------:R-:W-:-:S00]  /*1210*/  NOP ;  /* 0x0000000000007918 */ /* 0x000fc00000000000 */
[----:B------:R-:W-:-:S00]  /*1220*/  NOP ;  /* 0x0000000000007918 */ /* 0x000fc00000000000 */
[----:B------:R-:W-:-:S00]  /*1230*/  NOP ;  /* 0x0000000000007918 */ /* 0x000fc00000000000 */
[----:B------:R-:W-:-:S00]  /*1240*/  NOP ;  /* 0x0000000000007918 */ /* 0x000fc00000000000 */
[----:B------:R-:W-:-:S00]  /*1250*/  NOP ;  /* 0x0000000000007918 */ /* 0x000fc00000000000 */
[----:B------:R-:W-:-:S00]  /*1260*/  NOP ;  /* 0x0000000000007918 */ /* 0x000fc00000000000 */
[----:B------:R-:W-:-:S00]  /*1270*/  NOP ;  /* 0x0000000000007918 */ /* 0x000fc00000000000 */
.L_x_19:


//--------------------- .text.multiplyBy2         --------------------------
	.section	.text.multiplyBy2,"ax",@progbits
	.align	128
        .global         multiplyBy2
        .type           multiplyBy2,@function
        .size           multiplyBy2,(.L_x_20 - multiplyBy2)
        .other          multiplyBy2,@"STO_CUDA_ENTRY STV_DEFAULT"
multiplyBy2:
.text.multiplyBy2:
[----:B------:R-:W-:Y:S08]  /*0000*/  LDC R1, c[0x0][0x37c] ;  /* 0x0000df00ff017b82 */ /* 0x000ff00000000800 */
[----:B------:R-:W0:Y:S01]  /*0010*/  LDC.64 R2, c[0x0][0x380] ;  /* 0x0000e000ff027b82 */ /* 0x000e220000000a00 */
[----:B------:R-:W0:Y:S02]  /*0020*/  LDCU.64 UR4, c[0x0][0x358] ;  /* 0x00006b00ff0477ac */ /* 0x000e240008000a00 */
[----:B0-----:R-:W2:Y:S05]  /*0030*/  LDG.E R2, desc[UR4][R2.64] ;  /* 0x0000000402027981 */ /* 0x001eaa000c1e1900 */
[----:B------:R-:W0:Y:S01]  /*0040*/  S2UR UR6, SR_CTAID.X ;  /* 0x00000000000679c3 */ /* 0x000e220000002500 */
[----:B------:R-:W0:Y:S07]  /*0050*/  S2R R7, SR_TID.X ;  /* 0x0000000000077919 */ /* 0x000e2e0000002100 */
[----:B------:R-:W0:Y:S02]  /*0060*/  LDC R0, c[0x0][0x360] ;  /* 0x0000d800ff007b82 */ /* 0x000e240000000800 */
[----:B0-----:R-:W-:-:S05]  /*0070*/  IMAD R7, R0, UR6, R7 ;  /* 0x0000000600077c24 */ /* 0x001fca000f8e0207 */
[----:B--2---:R-:W-:-:S13]  /*0080*/  ISETP.GE.AND P0, PT, R7, R2, PT ;  /* 0x000000020700720c */ /* 0x004fda0003f06270 */
[----:B------:R-:W-:Y:S05]  /*0090*/  @P0 EXIT ;  /* 0x000000000000094d */ /* 0x000fea0003800000 */
[----:B------:R-:W0:Y:S08]  /*00a0*/  LDC.64 R2, c[0x0][0x388] ;  /* 0x0000e200ff027b82 */ /* 0x000e300000000a00 */
[----:B------:R-:W1:Y:S01]  /*00b0*/  LDC.64 R4, c[0x0][0x390] ;  /* 0x0000e400ff047b82 */ /* 0x000e620000000a00 */
[----:B0-----:R-:W-:-:S06]  /*00c0*/  IMAD.WIDE R2, R7, 0x4, R2 ;  /* 0x0000000407027825 */ /* 0x001fcc00078e0202 */
[----:B------:R-:W2:Y:S01]  /*00d0*/  LDG.E R2, desc[UR4][R2.64] ;  /* 0x0000000402027981 */ /* 0x000ea2000c1e1900 */
[----:B-1----:R-:W-:Y:S01]  /*00e0*/  IMAD.WIDE R4, R7, 0x4, R4 ;  /* 0x0000000407047825 */ /* 0x002fe200078e0204 */
[----:B--2---:R-:W-:-:S05]  /*00f0*/  SHF.L.U32 R7, R2, 0x1, RZ ;  /* 0x0000000102077819 */ /* 0x004fca00000006ff */
[----:B------:R-:W-:Y:S01]  /*0100*/  STG.E desc[UR4][R4.64], R7 ;  /* 0x0000000704007986 */ /* 0x000fe2000c101904 */
[----:B------:R-:W-:Y:S05]  /*0110*/  EXIT ;  /* 0x000000000000794d */ /* 0x000fea0003800000 */
.L_x_18:
        /* <DEDUP_REMOVED lines=14> */
.L_x_20:


//--------------------- .nv.global.init           --------------------------
	.section	.nv.global.init,"aw",@progbits
.nv.global.init:
	.type		$str$1,@object
	.size		$str$1,($str - $str$1)
$str$1:
        /*0000*/ 	.byte	0x2f, 0x74, 0x6d, 0x70, 0x2f, 0x73, 0x61, 0x73, 0x73, 0x5f, 0x63, 0x75, 0x5f, 0x69, 0x76, 0x5f
        /*0010*/ 	.byte	0x6b, 0x66, 0x34, 0x73, 0x72, 0x2f, 0x6b, 0x2e, 0x63, 0x75, 0x00
	.type		$str,@object
	.size		$str,(__unnamed_1 - $str)
$str:
        /*001b*/ 	.byte	0x6a, 0x75, 0x6d, 0x70, 0x20, 0x3d, 0x3d, 0x20, 0x62, 0x6c, 0x6f, 0x63, 0x6b, 0x44, 0x69, 0x6d
        /*002b*/ 	.byte	0x2e, 0x78, 0x20, 0x2a, 0x20, 0x67, 0x72, 0x69, 0x64, 0x44, 0x69, 0x6d, 0x2e, 0x78, 0x00
	.type		__unnamed_1,@object
	.size		__unnamed_1,(.L_0 - __unnamed_1)
__unnamed_1:
        /*003a*/ 	.byte	0x76, 0x6f, 0x69, 0x64, 0x20, 0x73, 0x75, 0x6d, 0x28, 0x69, 0x6e, 0x74, 0x20, 0x2a, 0x2c, 0x20
        /*004a*/ 	.byte	0x69, 0x6e, 0x74, 0x20, 0x2a, 0x2c, 0x20, 0x69, 0x6e, 0x74, 0x20, 0x2a, 0x2c, 0x20, 0x69, 0x6e
        /*005a*/ 	.byte	0x74, 0x20, 0x2a, 0x2c, 0x20, 0x69, 0x6e, 0x74, 0x20, 0x2a, 0x29, 0x00
.L_0:


//--------------------- .nv.shared.reserved.0     --------------------------
	.section	.nv.shared.reserved.0,"aw",@nobits
	.weak		__nv_reservedSMEM_offset_0_alias
	.size		__nv_reservedSMEM_offset_0_alias, 0, 64
	.other		__nv_reservedSMEM_offset_0_alias,@"STO_CUDA_RESERVED_SHARED STV_DEFAULT"
__nv_reservedSMEM_offset_0_alias:
	.zero		0
	.zero		64


//--------------------- .nv.constant0.sum         --------------------------
	.section	.nv.constant0.sum,"a",@progbits
	.sectionflags	@""
	.align	4
.nv.constant0.sum:
	.zero		936


//--------------------- .nv.constant0.multiplyBy2 --------------------------
	.section	.nv.constant0.multiplyBy2,"a",@progbits
	.sectionflags	@""
	.align	4
.nv.constant0.multiplyBy2:
	.zero		920


//--------------------- SYMBOLS --------------------------

	.type		.nv.reservedSmem.offset0,@object
	.size		.nv.reservedSmem.offset0,0x4
	.type		__assertfail,@function
